//
// Generated by NVIDIA NVVM Compiler
//
// Compiler Build ID: CL-36424714
// Cuda compilation tools, release 13.0, V13.0.88
// Based on NVVM 20.0.0
//

.version 9.0
.target sm_100
.address_size 64

	// .globl	_Z11matrixAdd1DPA512_fS0_

.visible .entry _Z11matrixAdd1DPA512_fS0_(
	.param .u64 .ptr .align 1 _Z11matrixAdd1DPA512_fS0__param_0,
	.param .u64 .ptr .align 1 _Z11matrixAdd1DPA512_fS0__param_1
)
{
	.reg .b32 	%r<11>;
	.reg .b32 	%f<4>;
	.reg .b64 	%rd<11>;

	ld.param.u64 	%rd1, [_Z11matrixAdd1DPA512_fS0__param_0];
	ld.param.u64 	%rd2, [_Z11matrixAdd1DPA512_fS0__param_1];
	cvta.to.global.u64 	%rd3, %rd1;
	cvta.to.global.u64 	%rd4, %rd2;
	mov.u32 	%r1, %ntid.x;
	mov.u32 	%r2, %ctaid.x;
	mov.u32 	%r3, %tid.x;
	mad.lo.s32 	%r4, %r1, %r2, %r3;
	shr.s32 	%r5, %r4, 31;
	shr.u32 	%r6, %r5, 23;
	add.s32 	%r7, %r4, %r6;
	and.b32  	%r8, %r7, -512;
	sub.s32 	%r9, %r4, %r8;
	shr.s32 	%r10, %r7, 9;
	mul.wide.s32 	%rd5, %r10, 2048;
	add.s64 	%rd6, %rd4, %rd5;
	mul.wide.s32 	%rd7, %r9, 4;
	add.s64 	%rd8, %rd6, %rd7;
	ld.global.f32 	%f1, [%rd8];
	add.s64 	%rd9, %rd3, %rd5;
	add.s64 	%rd10, %rd9, %rd7;
	ld.global.f32 	%f2, [%rd10];
	add.f32 	%f3, %f1, %f2;
	st.global.f32 	[%rd10], %f3;
	ret;

}


// ===== COMPILED SASS (sm_100) =====

	.target	sm_100

	.elftype	@"ET_EXEC"


//--------------------- .note.nv.tkinfo           --------------------------
	.section	.note.nv.tkinfo,"",@"SHT_NOTE"
	.sectionflags	@"SHF_NOTE_NV_TKINFO"
	.tkinfo
        /*0018*/ 	.word	0x00000002
        /*0030*/ 	.string	""
        /*0030*/ 	.string	"ptxas"
        /*0030*/ 	.string	"Cuda compilation tools, release 13.0, V13.0.88"
        /*0030*/ 	.string	"Build cuda_13.0.r13.0/compiler.36424714_0"
        /*0030*/ 	.string	"-arch sm_100 -m 64 "



//--------------------- .note.nv.cuinfo           --------------------------
	.section	.note.nv.cuinfo,"",@"SHT_NOTE"
	.sectionflags	@"SHF_NOTE_NV_CUINFO"
        /*0018*/ 	.short	0x0002
        /*001a*/ 	.short	0x0064
        /*001c*/ 	.short	0x0082
	.zero		2


//--------------------- .nv.info                  --------------------------
	.section	.nv.info,"",@"SHT_CUDA_INFO"
	.align	4


	//----- nvinfo : EIATTR_REGCOUNT
	.align		4
        /*0000*/ 	.byte	0x04, 0x2f
        /*0002*/ 	.short	(.L_1 - .L_0)
	.align		4
.L_0:
        /*0004*/ 	.word	index@(_Z11matrixAdd1DPA512_fS0_)
        /*0008*/ 	.word	0x0000000c


	//----- nvinfo : EIATTR_FRAME_SIZE
	.align		4
.L_1:
        /*000c*/ 	.byte	0x04, 0x11
        /*000e*/ 	.short	(.L_3 - .L_2)
	.align		4
.L_2:
        /*0010*/ 	.word	index@(_Z11matrixAdd1DPA512_fS0_)
        /*0014*/ 	.word	0x00000000


	//----- nvinfo : EIATTR_MIN_STACK_SIZE
	.align		4
.L_3:
        /*0018*/ 	.byte	0x04, 0x12
        /*001a*/ 	.short	(.L_5 - .L_4)
	.align		4
.L_4:
        /*001c*/ 	.word	index@(_Z11matrixAdd1DPA512_fS0_)
        /*0020*/ 	.word	0x00000000
.L_5:


//--------------------- .nv.compat                --------------------------
	.section	.nv.compat,"",@"SHT_CUDA_COMPAT_INFO"
	.align	4
        /*0000*/ 	.byte	0x02, 0x09, 0x00, 0x00, 0x02, 0x02, 0x01, 0x00, 0x02, 0x05, 0x05, 0x00, 0x03, 0x07, 0x01, 0x01
        /*0010*/ 	.byte	0x02, 0x03, 0x00, 0x00, 0x02, 0x06, 0x01, 0x00, 0x04, 0x0b, 0x08, 0x00, 0x09, 0x00, 0x00, 0x00
        /*0020*/ 	.byte	0x00, 0x00, 0x00, 0x00


//--------------------- .nv.info._Z11matrixAdd1DPA512_fS0_ --------------------------
	.section	.nv.info._Z11matrixAdd1DPA512_fS0_,"",@"SHT_CUDA_INFO"
	.sectionflags	@""
	.align	4


	//----- nvinfo : EIATTR_CUDA_API_VERSION
	.align		4
        /*0000*/ 	.byte	0x04, 0x37
        /*0002*/ 	.short	(.L_7 - .L_6)
.L_6:
        /*0004*/ 	.word	0x00000082


	//----- nvinfo : EIATTR_KPARAM_INFO
	.align		4
.L_7:
        /*0008*/ 	.byte	0x04, 0x17
        /*000a*/ 	.short	(.L_9 - .L_8)
.L_8:
        /*000c*/ 	.word	0x00000000
        /*0010*/ 	.short	0x0001
        /*0012*/ 	.short	0x0008
        /*0014*/ 	.byte	0x00, 0xf5, 0x21, 0x00


	//----- nvinfo : EIATTR_KPARAM_INFO
	.align		4
.L_9:
        /*0018*/ 	.byte	0x04, 0x17
        /*001a*/ 	.short	(.L_11 - .L_10)
.L_10:
        /*001c*/ 	.word	0x00000000
        /*0020*/ 	.short	0x0000
        /*0022*/ 	.short	0x0000
        /*0024*/ 	.byte	0x00, 0xf5, 0x21, 0x00


	//----- nvinfo : EIATTR_SPARSE_MMA_MASK
	.align		4
.L_11:
        /*0028*/ 	.byte	0x03, 0x50
        /*002a*/ 	.short	0x0000


	//----- nvinfo : EIATTR_MAXREG_COUNT
	.align		4
        /*002c*/ 	.byte	0x03, 0x1b
        /*002e*/ 	.short	0x00ff


	//----- nvinfo : EIATTR_MERCURY_ISA_VERSION
	.align		4
        /*0030*/ 	.byte	0x03, 0x5f
        /*0032*/ 	.short	0x0101


	//----- nvinfo : EIATTR_VRC_CTA_INIT_COUNT
	.align		4
        /*0034*/ 	.byte	0x02, 0x4a
	.zero		1
	.zero		1


	//----- nvinfo : EIATTR_EXIT_INSTR_OFFSETS
	.align		4
        /*0038*/ 	.byte	0x04, 0x1c
        /*003a*/ 	.short	(.L_13 - .L_12)


	//   ....[0]....
.L_12:
        /*003c*/ 	.word	0x00000150


	//----- nvinfo : EIATTR_CBANK_PARAM_SIZE
	.align		4
.L_13:
        /*0040*/ 	.byte	0x03, 0x19
        /*0042*/ 	.short	0x0010


	//----- nvinfo : EIATTR_PARAM_CBANK
	.align		4
        /*0044*/ 	.byte	0x04, 0x0a
        /*0046*/ 	.short	(.L_15 - .L_14)
	.align		4
.L_14:
        /*0048*/ 	.word	index@(.nv.constant0._Z11matrixAdd1DPA512_fS0_)
        /*004c*/ 	.short	0x0380
        /*004e*/ 	.short	0x0010


	//----- nvinfo : EIATTR_SW_WAR
	.align		4
.L_15:
        /*0050*/ 	.byte	0x04, 0x36
        /*0052*/ 	.short	(.L_17 - .L_16)
.L_16:
        /*0054*/ 	.word	0x00000008
.L_17:


//--------------------- .nv.callgraph             --------------------------
	.section	.nv.callgraph,"",@"SHT_CUDA_CALLGRAPH"
	.align	4
	.sectionentsize	8
	.align		4
        /*0000*/ 	.word	0x00000000
	.align		4
        /*0004*/ 	.word	0xffffffff
	.align		4
        /*0008*/ 	.word	0x00000000
	.align		4
        /*000c*/ 	.word	0xfffffffe
	.align		4
        /*0010*/ 	.word	0x00000000
	.align		4
        /*0014*/ 	.word	0xfffffffd
	.align		4
        /*0018*/ 	.word	0x00000000
	.align		4
        /*001c*/ 	.word	0xfffffffc


//--------------------- .text._Z11matrixAdd1DPA512_fS0_ --------------------------
	.section	.text._Z11matrixAdd1DPA512_fS0_,"ax",@progbits
	.align	128
        .global         _Z11matrixAdd1DPA512_fS0_
        .type           _Z11matrixAdd1DPA512_fS0_,@function
        .size           _Z11matrixAdd1DPA512_fS0_,(.L_x_1 - _Z11matrixAdd1DPA512_fS0_)
        .other          _Z11matrixAdd1DPA512_fS0_,@"STO_CUDA_ENTRY STV_DEFAULT"
_Z11matrixAdd1DPA512_fS0_:
.text._Z11matrixAdd1DPA512_fS0_:
[----:B------:R-:W-:Y:S01]  /*0000*/  LDC R1, c[0x0][0x37c] ;  /* 0x0000df00ff017b82 */ /* 0x000fe20000000800 */
[----:B------:R-:W0:Y:S01]  /*0010*/  S2R R0, SR_CTAID.X ;  /* 0x0000000000007919 */ /* 0x000e220000002500 */
[----:B------:R-:W0:Y:S06]  /*0020*/  LDCU UR4, c[0x0][0x360] ;  /* 0x00006c00ff0477ac */ /* 0x000e2c0008000800 */
[----:B------:R-:W1:Y:S01]  /*0030*/  LDC.64 R2, c[0x0][0x388] ;  /* 0x0000e200ff027b82 */ /* 0x000e620000000a00 */
[----:B------:R-:W0:Y:S07]  /*0040*/  S2R R7, SR_TID.X ;  /* 0x0000000000077919 */ /* 0x000e2e0000002100 */
[----:B------:R-:W2:Y:S01]  /*0050*/  LDC.64 R4, c[0x0][0x380] ;  /* 0x0000e000ff047b82 */ /* 0x000ea20000000a00 */
[----:B0-----:R-:W-:Y:S01]  /*0060*/  IMAD R0, R0, UR4, R7 ;  /* 0x0000000400007c24 */ /* 0x001fe2000f8e0207 */
[----:B------:R-:W0:Y:S04]  /*0070*/  LDCU.64 UR4, c[0x0][0x358] ;  /* 0x00006b00ff0477ac */ /* 0x000e280008000a00 */
[----:B------:R-:W-:-:S04]  /*0080*/  SHF.R.S32.HI R7, RZ, 0x1f, R0 ;  /* 0x0000001fff077819 */ /* 0x000fc80000011400 */
[----:B------:R-:W-:-:S04]  /*0090*/  LEA.HI R7, R7, R0, RZ, 0x9 ;  /* 0x0000000007077211 */ /* 0x000fc800078f48ff */
[----:B------:R-:W-:Y:S02]  /*00a0*/  LOP3.LUT R9, R7, 0xfffffe00, RZ, 0xc0, !PT ;  /* 0xfffffe0007097812 */ /* 0x000fe400078ec0ff */
[----:B------:R-:W-:Y:S02]  /*00b0*/  SHF.R.S32.HI R7, RZ, 0x9, R7 ;  /* 0x00000009ff077819 */ /* 0x000fe40000011407 */
[----:B------:R-:W-:-:S03]  /*00c0*/  IADD3 R9, PT, PT, R0, -R9, RZ ;  /* 0x8000000900097210 */ /* 0x000fc60007ffe0ff */
[----:B-1----:R-:W-:-:S04]  /*00d0*/  IMAD.WIDE R2, R7, 0x800, R2 ;  /* 0x0000080007027825 */ /* 0x002fc800078e0202 */
[----:B--2---:R-:W-:-:S04]  /*00e0*/  IMAD.WIDE R4, R7, 0x800, R4 ;  /* 0x0000080007047825 */ /* 0x004fc800078e0204 */
[----:B------:R-:W-:-:S04]  /*00f0*/  IMAD.WIDE R2, R9, 0x4, R2 ;  /* 0x0000000409027825 */ /* 0x000fc800078e0202 */
[----:B------:R-:W-:Y:S02]  /*0100*/  IMAD.WIDE R4, R9, 0x4, R4 ;  /* 0x0000000409047825 */ /* 0x000fe400078e0204 */
[----:B0-----:R-:W2:Y:S04]  /*0110*/  LDG.E R2, desc[UR4][R2.64] ;  /* 0x0000000402027981 */ /* 0x001ea8000c1e1900 */
[----:B------:R-:W2:Y:S02]  /*0120*/  LDG.E R7, desc[UR4][R4.64] ;  /* 0x0000000404077981 */ /* 0x000ea4000c1e1900 */
[----:B--2---:R-:W-:-:S05]  /*0130*/  FADD R7, R2, R7 ;  /* 0x0000000702077221 */ /* 0x004fca0000000000 */
[----:B------:R-:W-:Y:S01]  /*0140*/  STG.E desc[UR4][R4.64], R7 ;  /* 0x0000000704007986 */ /* 0x000fe2000c101904 */
[----:B------:R-:W-:Y:S05]  /*0150*/  EXIT ;  /* 0x000000000000794d */ /* 0x000fea0003800000 */
.L_x_0:
[----:B------:R-:W-:-:S00]  /*0160*/  BRA `(.L_x_0) ;  /* 0xfffffffc00fc7947 */ /* 0x000fc0000383ffff */
[----:B------:R-:W-:-:S00]  /*0170*/  NOP ;  /* 0x0000000000007918 */ /* 0x000fc00000000000 */
        /* <DEDUP_REMOVED lines=8> */
.L_x_1:


//--------------------- .nv.shared.reserved.0     --------------------------
	.section	.nv.shared.reserved.0,"aw",@nobits
	.weak		__nv_reservedSMEM_offset_0_alias
	.size		__nv_reservedSMEM_offset_0_alias, 0, 64
	.other		__nv_reservedSMEM_offset_0_alias,@"STO_CUDA_RESERVED_SHARED STV_DEFAULT"
__nv_reservedSMEM_offset_0_alias:
	.zero		0
	.zero		64


//--------------------- .nv.constant0._Z11matrixAdd1DPA512_fS0_ --------------------------
	.section	.nv.constant0._Z11matrixAdd1DPA512_fS0_,"a",@progbits
	.sectionflags	@""
	.align	4
.nv.constant0._Z11matrixAdd1DPA512_fS0_:
	.zero		912


//--------------------- SYMBOLS --------------------------

	.type		.nv.reservedSmem.offset0,@object
	.size		.nv.reservedSmem.offset0,0x4
